//
// Generated by NVIDIA NVVM Compiler
//
// Compiler Build ID: CL-36424714
// Cuda compilation tools, release 13.0, V13.0.88
// Based on NVVM 20.0.0
//

.version 9.0
.target sm_100
.address_size 64

	// .globl	_Z9matrixMulPKfS0_Pfiiiff
// _ZZ9matrixMulPKfS0_PfiiiffE4subA has been demoted
// _ZZ9matrixMulPKfS0_PfiiiffE4subB has been demoted

.visible .entry _Z9matrixMulPKfS0_Pfiiiff(
	.param .u64 .ptr .align 1 _Z9matrixMulPKfS0_Pfiiiff_param_0,
	.param .u64 .ptr .align 1 _Z9matrixMulPKfS0_Pfiiiff_param_1,
	.param .u64 .ptr .align 1 _Z9matrixMulPKfS0_Pfiiiff_param_2,
	.param .u32 _Z9matrixMulPKfS0_Pfiiiff_param_3,
	.param .u32 _Z9matrixMulPKfS0_Pfiiiff_param_4,
	.param .u32 _Z9matrixMulPKfS0_Pfiiiff_param_5,
	.param .f32 _Z9matrixMulPKfS0_Pfiiiff_param_6,
	.param .f32 _Z9matrixMulPKfS0_Pfiiiff_param_7
)
{
	.reg .pred 	%p<11>;
	.reg .b32 	%r<96>;
	.reg .b32 	%f<90>;
	.reg .b64 	%rd<13>;
	// demoted variable
	.shared .align 4 .b8 _ZZ9matrixMulPKfS0_PfiiiffE4subA[1024];
	// demoted variable
	.shared .align 4 .b8 _ZZ9matrixMulPKfS0_PfiiiffE4subB[1024];
	ld.param.u64 	%rd4, [_Z9matrixMulPKfS0_Pfiiiff_param_0];
	ld.param.u64 	%rd5, [_Z9matrixMulPKfS0_Pfiiiff_param_1];
	ld.param.u64 	%rd6, [_Z9matrixMulPKfS0_Pfiiiff_param_2];
	ld.param.u32 	%r31, [_Z9matrixMulPKfS0_Pfiiiff_param_4];
	ld.param.u32 	%r32, [_Z9matrixMulPKfS0_Pfiiiff_param_5];
	ld.param.f32 	%f16, [_Z9matrixMulPKfS0_Pfiiiff_param_6];
	ld.param.f32 	%f17, [_Z9matrixMulPKfS0_Pfiiiff_param_7];
	cvta.to.global.u64 	%rd7, %rd6;
	mov.u32 	%r33, %ctaid.x;
	mov.u32 	%r1, %ntid.x;
	mov.u32 	%r2, %tid.x;
	mad.lo.s32 	%r3, %r33, %r1, %r2;
	mov.u32 	%r34, %ctaid.y;
	mov.u32 	%r4, %ntid.y;
	mov.u32 	%r5, %tid.y;
	mad.lo.s32 	%r6, %r34, %r4, %r5;
	mad.lo.s32 	%r35, %r31, %r3, %r6;
	mul.wide.s32 	%rd8, %r35, 4;
	add.s64 	%rd1, %rd7, %rd8;
	ld.global.f32 	%f18, [%rd1];
	mul.f32 	%f88, %f17, %f18;
	setp.lt.s32 	%p1, %r32, 1;
	@%p1 bra 	$L__BB0_14;
	mad.lo.s32 	%r7, %r32, %r3, %r5;
	mul.lo.s32 	%r8, %r1, %r2;
	add.s32 	%r37, %r8, %r5;
	shl.b32 	%r38, %r37, 2;
	mov.u32 	%r39, _ZZ9matrixMulPKfS0_PfiiiffE4subA;
	add.s32 	%r9, %r39, %r38;
	mad.lo.s32 	%r40, %r4, %r2, %r5;
	shl.b32 	%r41, %r40, 2;
	mov.u32 	%r42, _ZZ9matrixMulPKfS0_PfiiiffE4subB;
	add.s32 	%r10, %r42, %r41;
	and.b32  	%r11, %r1, 7;
	and.b32  	%r12, %r1, 2040;
	shl.b32 	%r43, %r5, 2;
	add.s32 	%r13, %r42, %r43;
	shl.b32 	%r14, %r1, 5;
	shl.b32 	%r44, %r8, 2;
	add.s32 	%r45, %r44, %r39;
	add.s32 	%r15, %r45, 16;
	shl.b32 	%r16, %r1, 2;
	cvta.to.global.u64 	%rd2, %rd4;
	cvta.to.global.u64 	%rd3, %rd5;
	mov.b32 	%r89, 0;
$L__BB0_2:
	setp.lt.u32 	%p2, %r1, 8;
	bar.sync 	0;
	add.s32 	%r47, %r7, %r89;
	mul.wide.u32 	%rd9, %r47, 4;
	add.s64 	%rd10, %rd2, %rd9;
	ld.global.f32 	%f20, [%rd10];
	st.shared.f32 	[%r9], %f20;
	add.s32 	%r48, %r89, %r2;
	mad.lo.s32 	%r49, %r48, %r31, %r6;
	mul.wide.u32 	%rd11, %r49, 4;
	add.s64 	%rd12, %rd3, %rd11;
	ld.global.f32 	%f21, [%rd12];
	st.shared.f32 	[%r10], %f21;
	bar.sync 	0;
	mov.b32 	%r94, 0;
	@%p2 bra 	$L__BB0_5;
	and.b32  	%r50, %r1, -8;
	neg.s32 	%r92, %r50;
	mov.u32 	%r90, %r15;
	mov.u32 	%r91, %r13;
$L__BB0_4:
	.pragma "nounroll";
	ld.shared.f32 	%f22, [%r90+-16];
	mul.f32 	%f23, %f16, %f22;
	ld.shared.f32 	%f24, [%r91];
	fma.rn.f32 	%f25, %f23, %f24, %f88;
	ld.shared.f32 	%f26, [%r90+-12];
	mul.f32 	%f27, %f16, %f26;
	add.s32 	%r51, %r91, %r16;
	ld.shared.f32 	%f28, [%r51];
	fma.rn.f32 	%f29, %f27, %f28, %f25;
	ld.shared.f32 	%f30, [%r90+-8];
	mul.f32 	%f31, %f16, %f30;
	add.s32 	%r52, %r51, %r16;
	ld.shared.f32 	%f32, [%r52];
	fma.rn.f32 	%f33, %f31, %f32, %f29;
	ld.shared.f32 	%f34, [%r90+-4];
	mul.f32 	%f35, %f16, %f34;
	add.s32 	%r53, %r52, %r16;
	ld.shared.f32 	%f36, [%r53];
	fma.rn.f32 	%f37, %f35, %f36, %f33;
	ld.shared.f32 	%f38, [%r90];
	mul.f32 	%f39, %f16, %f38;
	add.s32 	%r54, %r53, %r16;
	ld.shared.f32 	%f40, [%r54];
	fma.rn.f32 	%f41, %f39, %f40, %f37;
	ld.shared.f32 	%f42, [%r90+4];
	mul.f32 	%f43, %f16, %f42;
	add.s32 	%r55, %r54, %r16;
	ld.shared.f32 	%f44, [%r55];
	fma.rn.f32 	%f45, %f43, %f44, %f41;
	ld.shared.f32 	%f46, [%r90+8];
	mul.f32 	%f47, %f16, %f46;
	add.s32 	%r56, %r55, %r16;
	ld.shared.f32 	%f48, [%r56];
	fma.rn.f32 	%f49, %f47, %f48, %f45;
	ld.shared.f32 	%f50, [%r90+12];
	mul.f32 	%f51, %f16, %f50;
	add.s32 	%r57, %r56, %r16;
	ld.shared.f32 	%f52, [%r57];
	fma.rn.f32 	%f88, %f51, %f52, %f49;
	add.s32 	%r92, %r92, 8;
	add.s32 	%r91, %r91, %r14;
	add.s32 	%r90, %r90, 32;
	setp.ne.s32 	%p3, %r92, 0;
	mov.u32 	%r94, %r12;
	@%p3 bra 	$L__BB0_4;
$L__BB0_5:
	setp.eq.s32 	%p4, %r11, 0;
	@%p4 bra 	$L__BB0_13;
	add.s32 	%r58, %r11, -1;
	setp.lt.u32 	%p5, %r58, 3;
	@%p5 bra 	$L__BB0_8;
	add.s32 	%r59, %r94, %r8;
	shl.b32 	%r60, %r59, 2;
	mov.u32 	%r61, _ZZ9matrixMulPKfS0_PfiiiffE4subA;
	add.s32 	%r62, %r61, %r60;
	ld.shared.f32 	%f54, [%r62];
	mul.f32 	%f55, %f16, %f54;
	mad.lo.s32 	%r63, %r94, %r1, %r5;
	shl.b32 	%r64, %r63, 2;
	mov.u32 	%r65, _ZZ9matrixMulPKfS0_PfiiiffE4subB;
	add.s32 	%r66, %r65, %r64;
	ld.shared.f32 	%f56, [%r66];
	fma.rn.f32 	%f57, %f55, %f56, %f88;
	ld.shared.f32 	%f58, [%r62+4];
	mul.f32 	%f59, %f16, %f58;
	add.s32 	%r67, %r66, %r16;
	ld.shared.f32 	%f60, [%r67];
	fma.rn.f32 	%f61, %f59, %f60, %f57;
	ld.shared.f32 	%f62, [%r62+8];
	mul.f32 	%f63, %f16, %f62;
	add.s32 	%r68, %r67, %r16;
	ld.shared.f32 	%f64, [%r68];
	fma.rn.f32 	%f65, %f63, %f64, %f61;
	ld.shared.f32 	%f66, [%r62+12];
	mul.f32 	%f67, %f16, %f66;
	add.s32 	%r69, %r68, %r16;
	ld.shared.f32 	%f68, [%r69];
	fma.rn.f32 	%f88, %f67, %f68, %f65;
	add.s32 	%r94, %r94, 4;
$L__BB0_8:
	and.b32  	%r70, %r1, 3;
	setp.eq.s32 	%p6, %r70, 0;
	@%p6 bra 	$L__BB0_13;
	setp.eq.s32 	%p7, %r70, 1;
	@%p7 bra 	$L__BB0_11;
	add.s32 	%r71, %r94, %r8;
	shl.b32 	%r72, %r71, 2;
	mov.u32 	%r73, _ZZ9matrixMulPKfS0_PfiiiffE4subA;
	add.s32 	%r74, %r73, %r72;
	ld.shared.f32 	%f70, [%r74];
	mul.f32 	%f71, %f16, %f70;
	mad.lo.s32 	%r75, %r94, %r1, %r5;
	shl.b32 	%r76, %r75, 2;
	mov.u32 	%r77, _ZZ9matrixMulPKfS0_PfiiiffE4subB;
	add.s32 	%r78, %r77, %r76;
	ld.shared.f32 	%f72, [%r78];
	fma.rn.f32 	%f73, %f71, %f72, %f88;
	ld.shared.f32 	%f74, [%r74+4];
	mul.f32 	%f75, %f16, %f74;
	add.s32 	%r79, %r78, %r16;
	ld.shared.f32 	%f76, [%r79];
	fma.rn.f32 	%f88, %f75, %f76, %f73;
	add.s32 	%r94, %r94, 2;
$L__BB0_11:
	and.b32  	%r80, %r1, 1;
	setp.eq.b32 	%p8, %r80, 1;
	not.pred 	%p9, %p8;
	@%p9 bra 	$L__BB0_13;
	add.s32 	%r81, %r94, %r8;
	shl.b32 	%r82, %r81, 2;
	mov.u32 	%r83, _ZZ9matrixMulPKfS0_PfiiiffE4subA;
	add.s32 	%r84, %r83, %r82;
	ld.shared.f32 	%f77, [%r84];
	mul.f32 	%f78, %f16, %f77;
	mad.lo.s32 	%r85, %r94, %r1, %r5;
	shl.b32 	%r86, %r85, 2;
	mov.u32 	%r87, _ZZ9matrixMulPKfS0_PfiiiffE4subB;
	add.s32 	%r88, %r87, %r86;
	ld.shared.f32 	%f79, [%r88];
	fma.rn.f32 	%f88, %f78, %f79, %f88;
$L__BB0_13:
	add.s32 	%r89, %r89, %r1;
	setp.lt.s32 	%p10, %r89, %r32;
	@%p10 bra 	$L__BB0_2;
$L__BB0_14:
	st.global.f32 	[%rd1], %f88;
	ret;

}


// ===== COMPILED SASS (sm_100) =====

	.target	sm_100

	.elftype	@"ET_EXEC"


//--------------------- .note.nv.tkinfo           --------------------------
	.section	.note.nv.tkinfo,"",@"SHT_NOTE"
	.sectionflags	@"SHF_NOTE_NV_TKINFO"
	.tkinfo
        /*0018*/ 	.word	0x00000002
        /*0030*/ 	.string	""
        /*0030*/ 	.string	"ptxas"
        /*0030*/ 	.string	"Cuda compilation tools, release 13.0, V13.0.88"
        /*0030*/ 	.string	"Build cuda_13.0.r13.0/compiler.36424714_0"
        /*0030*/ 	.string	"-arch sm_100 -m 64 "



//--------------------- .note.nv.cuinfo           --------------------------
	.section	.note.nv.cuinfo,"",@"SHT_NOTE"
	.sectionflags	@"SHF_NOTE_NV_CUINFO"
        /*0018*/ 	.short	0x0002
        /*001a*/ 	.short	0x0064
        /*001c*/ 	.short	0x0082
	.zero		2


//--------------------- .nv.info                  --------------------------
	.section	.nv.info,"",@"SHT_CUDA_INFO"
	.align	4


	//----- nvinfo : EIATTR_REGCOUNT
	.align		4
        /*0000*/ 	.byte	0x04, 0x2f
        /*0002*/ 	.short	(.L_1 - .L_0)
	.align		4
.L_0:
        /*0004*/ 	.word	index@(_Z9matrixMulPKfS0_Pfiiiff)
        /*0008*/ 	.word	0x00000020


	//----- nvinfo : EIATTR_FRAME_SIZE
	.align		4
.L_1:
        /*000c*/ 	.byte	0x04, 0x11
        /*000e*/ 	.short	(.L_3 - .L_2)
	.align		4
.L_2:
        /*0010*/ 	.word	index@(_Z9matrixMulPKfS0_Pfiiiff)
        /*0014*/ 	.word	0x00000000


	//----- nvinfo : EIATTR_MIN_STACK_SIZE
	.align		4
.L_3:
        /*0018*/ 	.byte	0x04, 0x12
        /*001a*/ 	.short	(.L_5 - .L_4)
	.align		4
.L_4:
        /*001c*/ 	.word	index@(_Z9matrixMulPKfS0_Pfiiiff)
        /*0020*/ 	.word	0x00000000
.L_5:


//--------------------- .nv.compat                --------------------------
	.section	.nv.compat,"",@"SHT_CUDA_COMPAT_INFO"
	.align	4
        /*0000*/ 	.byte	0x02, 0x09, 0x00, 0x00, 0x02, 0x02, 0x01, 0x00, 0x02, 0x05, 0x05, 0x00, 0x03, 0x07, 0x01, 0x01
        /*0010*/ 	.byte	0x02, 0x03, 0x00, 0x00, 0x02, 0x06, 0x01, 0x00, 0x04, 0x0b, 0x08, 0x00, 0x09, 0x00, 0x00, 0x00
        /*0020*/ 	.byte	0x00, 0x00, 0x00, 0x00


//--------------------- .nv.info._Z9matrixMulPKfS0_Pfiiiff --------------------------
	.section	.nv.info._Z9matrixMulPKfS0_Pfiiiff,"",@"SHT_CUDA_INFO"
	.sectionflags	@""
	.align	4


	//----- nvinfo : EIATTR_CUDA_API_VERSION
	.align		4
        /*0000*/ 	.byte	0x04, 0x37
        /*0002*/ 	.short	(.L_7 - .L_6)
.L_6:
        /*0004*/ 	.word	0x00000082


	//----- nvinfo : EIATTR_KPARAM_INFO
	.align		4
.L_7:
        /*0008*/ 	.byte	0x04, 0x17
        /*000a*/ 	.short	(.L_9 - .L_8)
.L_8:
        /*000c*/ 	.word	0x00000000
        /*0010*/ 	.short	0x0007
        /*0012*/ 	.short	0x0028
        /*0014*/ 	.byte	0x00, 0xf0, 0x11, 0x00


	//----- nvinfo : EIATTR_KPARAM_INFO
	.align		4
.L_9:
        /*0018*/ 	.byte	0x04, 0x17
        /*001a*/ 	.short	(.L_11 - .L_10)
.L_10:
        /*001c*/ 	.word	0x00000000
        /*0020*/ 	.short	0x0006
        /*0022*/ 	.short	0x0024
        /*0024*/ 	.byte	0x00, 0xf0, 0x11, 0x00


	//----- nvinfo : EIATTR_KPARAM_INFO
	.align		4
.L_11:
        /*0028*/ 	.byte	0x04, 0x17
        /*002a*/ 	.short	(.L_13 - .L_12)
.L_12:
        /*002c*/ 	.word	0x00000000
        /*0030*/ 	.short	0x0005
        /*0032*/ 	.short	0x0020
        /*0034*/ 	.byte	0x00, 0xf0, 0x11, 0x00


	//----- nvinfo : EIATTR_KPARAM_INFO
	.align		4
.L_13:
        /*0038*/ 	.byte	0x04, 0x17
        /*003a*/ 	.short	(.L_15 - .L_14)
.L_14:
        /*003c*/ 	.word	0x00000000
        /*0040*/ 	.short	0x0004
        /*0042*/ 	.short	0x001c
        /*0044*/ 	.byte	0x00, 0xf0, 0x11, 0x00


	//----- nvinfo : EIATTR_KPARAM_INFO
	.align		4
.L_15:
        /*0048*/ 	.byte	0x04, 0x17
        /*004a*/ 	.short	(.L_17 - .L_16)
.L_16:
        /*004c*/ 	.word	0x00000000
        /*0050*/ 	.short	0x0003
        /*0052*/ 	.short	0x0018
        /*0054*/ 	.byte	0x00, 0xf0, 0x11, 0x00


	//----- nvinfo : EIATTR_KPARAM_INFO
	.align		4
.L_17:
        /*0058*/ 	.byte	0x04, 0x17
        /*005a*/ 	.short	(.L_19 - .L_18)
.L_18:
        /*005c*/ 	.word	0x00000000
        /*0060*/ 	.short	0x0002
        /*0062*/ 	.short	0x0010
        /*0064*/ 	.byte	0x00, 0xf5, 0x21, 0x00


	//----- nvinfo : EIATTR_KPARAM_INFO
	.align		4
.L_19:
        /*0068*/ 	.byte	0x04, 0x17
        /*006a*/ 	.short	(.L_21 - .L_20)
.L_20:
        /*006c*/ 	.word	0x00000000
        /*0070*/ 	.short	0x0001
        /*0072*/ 	.short	0x0008
        /*0074*/ 	.byte	0x00, 0xf5, 0x21, 0x00


	//----- nvinfo : EIATTR_KPARAM_INFO
	.align		4
.L_21:
        /*0078*/ 	.byte	0x04, 0x17
        /*007a*/ 	.short	(.L_23 - .L_22)
.L_22:
        /*007c*/ 	.word	0x00000000
        /*0080*/ 	.short	0x0000
        /*0082*/ 	.short	0x0000
        /*0084*/ 	.byte	0x00, 0xf5, 0x21, 0x00


	//----- nvinfo : EIATTR_SPARSE_MMA_MASK
	.align		4
.L_23:
        /*0088*/ 	.byte	0x03, 0x50
        /*008a*/ 	.short	0x0000


	//----- nvinfo : EIATTR_MAXREG_COUNT
	.align		4
        /*008c*/ 	.byte	0x03, 0x1b
        /*008e*/ 	.short	0x00ff


	//----- nvinfo : EIATTR_NUM_BARRIERS
	.align		4
        /*0090*/ 	.byte	0x02, 0x4c
        /*0092*/ 	.byte	0x01
	.zero		1


	//----- nvinfo : EIATTR_MERCURY_ISA_VERSION
	.align		4
        /*0094*/ 	.byte	0x03, 0x5f
        /*0096*/ 	.short	0x0101


	//----- nvinfo : EIATTR_VRC_CTA_INIT_COUNT
	.align		4
        /*0098*/ 	.byte	0x02, 0x4a
	.zero		1
	.zero		1


	//----- nvinfo : EIATTR_EXIT_INSTR_OFFSETS
	.align		4
        /*009c*/ 	.byte	0x04, 0x1c
        /*009e*/ 	.short	(.L_25 - .L_24)


	//   ....[0]....
.L_24:
        /*00a0*/ 	.word	0x00000b90


	//----- nvinfo : EIATTR_CBANK_PARAM_SIZE
	.align		4
.L_25:
        /*00a4*/ 	.byte	0x03, 0x19
        /*00a6*/ 	.short	0x002c


	//----- nvinfo : EIATTR_PARAM_CBANK
	.align		4
        /*00a8*/ 	.byte	0x04, 0x0a
        /*00aa*/ 	.short	(.L_27 - .L_26)
	.align		4
.L_26:
        /*00ac*/ 	.word	index@(.nv.constant0._Z9matrixMulPKfS0_Pfiiiff)
        /*00b0*/ 	.short	0x0380
        /*00b2*/ 	.short	0x002c


	//----- nvinfo : EIATTR_SW_WAR
	.align		4
.L_27:
        /*00b4*/ 	.byte	0x04, 0x36
        /*00b6*/ 	.short	(.L_29 - .L_28)
.L_28:
        /*00b8*/ 	.word	0x00000008
.L_29:


//--------------------- .nv.callgraph             --------------------------
	.section	.nv.callgraph,"",@"SHT_CUDA_CALLGRAPH"
	.align	4
	.sectionentsize	8
	.align		4
        /*0000*/ 	.word	0x00000000
	.align		4
        /*0004*/ 	.word	0xffffffff
	.align		4
        /*0008*/ 	.word	0x00000000
	.align		4
        /*000c*/ 	.word	0xfffffffe
	.align		4
        /*0010*/ 	.word	0x00000000
	.align		4
        /*0014*/ 	.word	0xfffffffd
	.align		4
        /*0018*/ 	.word	0x00000000
	.align		4
        /*001c*/ 	.word	0xfffffffc


//--------------------- .text._Z9matrixMulPKfS0_Pfiiiff --------------------------
	.section	.text._Z9matrixMulPKfS0_Pfiiiff,"ax",@progbits
	.align	128
        .global         _Z9matrixMulPKfS0_Pfiiiff
        .type           _Z9matrixMulPKfS0_Pfiiiff,@function
        .size           _Z9matrixMulPKfS0_Pfiiiff,(.L_x_8 - _Z9matrixMulPKfS0_Pfiiiff)
        .other          _Z9matrixMulPKfS0_Pfiiiff,@"STO_CUDA_ENTRY STV_DEFAULT"
_Z9matrixMulPKfS0_Pfiiiff:
.text._Z9matrixMulPKfS0_Pfiiiff:
[----:B------:R-:W-:Y:S01]  /*0000*/  LDC R1, c[0x0][0x37c] ;  /* 0x0000df00ff017b82 */ /* 0x000fe20000000800 */
[----:B------:R-:W0:Y:S07]  /*0010*/  S2R R0, SR_TID.X ;  /* 0x0000000000007919 */ /* 0x000e2e0000002100 */
[----:B------:R-:W0:Y:S01]  /*0020*/  LDC R8, c[0x0][0x360] ;  /* 0x0000d800ff087b82 */ /* 0x000e220000000800 */
[----:B------:R-:W1:Y:S01]  /*0030*/  LDCU UR6, c[0x0][0x39c] ;  /* 0x00007380ff0677ac */ /* 0x000e620008000800 */
[----:B------:R-:W2:Y:S01]  /*0040*/  S2R R9, SR_TID.Y ;  /* 0x0000000000097919 */ /* 0x000ea20000002200 */
[----:B------:R-:W3:Y:S05]  /*0050*/  LDCU.64 UR8, c[0x0][0x358] ;  /* 0x00006b00ff0877ac */ /* 0x000eea0008000a00 */
[----:B------:R-:W0:Y:S08]  /*0060*/  S2UR UR4, SR_CTAID.X ;  /* 0x00000000000479c3 */ /* 0x000e300000002500 */
[----:B------:R-:W2:Y:S08]  /*0070*/  S2UR UR5, SR_CTAID.Y ;  /* 0x00000000000579c3 */ /* 0x000eb00000002600 */
[----:B------:R-:W2:Y:S08]  /*0080*/  LDC R16, c[0x0][0x364] ;  /* 0x0000d900ff107b82 */ /* 0x000eb00000000800 */
[----:B------:R-:W4:Y:S01]  /*0090*/  LDC.64 R2, c[0x0][0x390] ;  /* 0x0000e400ff027b82 */ /* 0x000f220000000a00 */
[----:B0-----:R-:W-:Y:S01]  /*00a0*/  IMAD R11, R8, UR4, R0 ;  /* 0x00000004080b7c24 */ /* 0x001fe2000f8e0200 */
[----:B------:R-:W0:Y:S01]  /*00b0*/  LDCU UR4, c[0x0][0x3a8] ;  /* 0x00007500ff0477ac */ /* 0x000e220008000800 */
[----:B--2---:R-:W-:Y:S01]  /*00c0*/  IMAD R10, R16, UR5, R9 ;  /* 0x00000005100a7c24 */ /* 0x004fe2000f8e0209 */
[----:B------:R-:W2:Y:S03]  /*00d0*/  LDCU UR5, c[0x0][0x3a0] ;  /* 0x00007400ff0577ac */ /* 0x000ea60008000800 */
[----:B-1----:R-:W-:-:S04]  /*00e0*/  IMAD R5, R11, UR6, R10 ;  /* 0x000000060b057c24 */ /* 0x002fc8000f8e020a */
[----:B----4-:R-:W-:-:S05]  /*00f0*/  IMAD.WIDE R2, R5, 0x4, R2 ;  /* 0x0000000405027825 */ /* 0x010fca00078e0202 */
[----:B---3--:R-:W0:Y:S01]  /*0100*/  LDG.E R19, desc[UR8][R2.64] ;  /* 0x0000000802137981 */ /* 0x008e22000c1e1900 */
[----:B--2---:R-:W-:Y:S01]  /*0110*/  UISETP.GE.AND UP0, UPT, UR5, 0x1, UPT ;  /* 0x000000010500788c */ /* 0x004fe2000bf06270 */
[----:B0-----:R-:W-:-:S08]  /*0120*/  FMUL R19, R19, UR4 ;  /* 0x0000000413137c20 */ /* 0x001fd00008400000 */
[----:B------:R-:W-:Y:S05]  /*0130*/  BRA.U !UP0, `(.L_x_0) ;  /* 0x0000000908907547 */ /* 0x000fea000b800000 */
[----:B------:R-:W0:Y:S01]  /*0140*/  S2UR UR6, SR_CgaCtaId ;  /* 0x00000000000679c3 */ /* 0x000e220000008800 */
[----:B------:R-:W-:Y:S01]  /*0150*/  UMOV UR4, 0x400 ;  /* 0x0000040000047882 */ /* 0x000fe20000000000 */
[--C-:B------:R-:W-:Y:S01]  /*0160*/  IMAD R11, R11, UR5, R9.reuse ;  /* 0x000000050b0b7c24 */ /* 0x100fe2000f8e0209 */
[----:B------:R-:W-:Y:S01]  /*0170*/  UIADD3 UR5, UPT, UPT, UR4, 0x400, URZ ;  /* 0x0000040004057890 */ /* 0x000fe2000fffe0ff */
[----:B------:R-:W-:Y:S02]  /*0180*/  IMAD R12, R8, R0, RZ ;  /* 0x00000000080c7224 */ /* 0x000fe400078e02ff */
[----:B------:R-:W-:Y:S02]  /*0190*/  HFMA2 R15, -RZ, RZ, 0, 0 ;  /* 0x00000000ff0f7431 */ /* 0x000fe400000001ff */
[----:B------:R-:W-:Y:S01]  /*01a0*/  IMAD R16, R0, R16, R9 ;  /* 0x0000001000107224 */ /* 0x000fe200078e0209 */
[----:B------:R-:W-:Y:S02]  /*01b0*/  LOP3.LUT R20, R8, 0x7, RZ, 0xc0, !PT ;  /* 0x0000000708147812 */ /* 0x000fe400078ec0ff */
[----:B------:R-:W-:-:S02]  /*01c0*/  IADD3 R14, PT, PT, R12, R9, RZ ;  /* 0x000000090c0e7210 */ /* 0x000fc40007ffe0ff */
[----:B------:R-:W-:Y:S01]  /*01d0*/  LOP3.LUT R13, R8, 0x7f8, RZ, 0xc0, !PT ;  /* 0x000007f8080d7812 */ /* 0x000fe200078ec0ff */
[----:B0-----:R-:W-:Y:S02]  /*01e0*/  ULEA UR4, UR6, UR4, 0x18 ;  /* 0x0000000406047291 */ /* 0x001fe4000f8ec0ff */
[----:B------:R-:W-:-:S04]  /*01f0*/  ULEA UR5, UR6, UR5, 0x18 ;  /* 0x0000000506057291 */ /* 0x000fc8000f8ec0ff */
[----:B------:R-:W-:Y:S02]  /*0200*/  LEA R17, R12, UR4, 0x2 ;  /* 0x000000040c117c11 */ /* 0x000fe4000f8e10ff */
[----:B------:R-:W-:Y:S02]  /*0210*/  LEA R14, R14, UR4, 0x2 ;  /* 0x000000040e0e7c11 */ /* 0x000fe4000f8e10ff */
[----:B------:R-:W-:Y:S02]  /*0220*/  LEA R16, R16, UR5, 0x2 ;  /* 0x0000000510107c11 */ /* 0x000fe4000f8e10ff */
[----:B------:R-:W-:Y:S02]  /*0230*/  IADD3 R17, PT, PT, R17, 0x10, RZ ;  /* 0x0000001011117810 */ /* 0x000fe40007ffe0ff */
[----:B------:R-:W-:-:S07]  /*0240*/  LEA R18, R9, UR5, 0x2 ;  /* 0x0000000509127c11 */ /* 0x000fce000f8e10ff */
.L_x_6:
[----:B0-----:R-:W0:Y:S01]  /*0250*/  LDC.64 R6, c[0x0][0x380] ;  /* 0x0000e000ff067b82 */ /* 0x001e220000000a00 */
[----:B------:R-:W1:Y:S01]  /*0260*/  LDCU UR4, c[0x0][0x39c] ;  /* 0x00007380ff0477ac */ /* 0x000e620008000800 */
[-C--:B------:R-:W-:Y:S02]  /*0270*/  IADD3 R23, PT, PT, R0, R15.reuse, RZ ;  /* 0x0000000f00177210 */ /* 0x080fe40007ffe0ff */
[----:B------:R-:W-:-:S04]  /*0280*/  IADD3 R21, PT, PT, R11, R15, RZ ;  /* 0x0000000f0b157210 */ /* 0x000fc80007ffe0ff */
[----:B------:R-:W2:Y:S01]  /*0290*/  LDC.64 R4, c[0x0][0x388] ;  /* 0x0000e200ff047b82 */ /* 0x000ea20000000a00 */
[----:B-1----:R-:W-:Y:S01]  /*02a0*/  IMAD R23, R23, UR4, R10 ;  /* 0x0000000417177c24 */ /* 0x002fe2000f8e020a */
[----:B------:R-:W1:Y:S01]  /*02b0*/  LDCU UR4, c[0x0][0x3a0] ;  /* 0x00007400ff0477ac */ /* 0x000e620008000800 */
[----:B0-----:R-:W-:-:S05]  /*02c0*/  IMAD.WIDE.U32 R6, R21, 0x4, R6 ;  /* 0x0000000415067825 */ /* 0x001fca00078e0006 */
[----:B------:R-:W-:Y:S01]  /*02d0*/  BAR.SYNC.DEFER_BLOCKING 0x0 ;  /* 0x0000000000007b1d */ /* 0x000fe20000010000 */
[----:B--2---:R-:W-:-:S05]  /*02e0*/  IMAD.WIDE.U32 R4, R23, 0x4, R4 ;  /* 0x0000000417047825 */ /* 0x004fca00078e0004 */
[----:B------:R-:W2:Y:S04]  /*02f0*/  LDG.E R7, desc[UR8][R6.64] ;  /* 0x0000000806077981 */ /* 0x000ea8000c1e1900 */
[----:B------:R-:W3:Y:S01]  /*0300*/  LDG.E R5, desc[UR8][R4.64] ;  /* 0x0000000804057981 */ /* 0x000ee2000c1e1900 */
[C---:B------:R-:W-:Y:S01]  /*0310*/  ISETP.GE.U32.AND P1, PT, R8.reuse, 0x8, PT ;  /* 0x000000080800780c */ /* 0x040fe20003f26070 */
[----:B------:R-:W-:Y:S01]  /*0320*/  IMAD.MOV.U32 R21, RZ, RZ, RZ ;  /* 0x000000ffff157224 */ /* 0x000fe200078e00ff */
[----:B------:R-:W-:-:S04]  /*0330*/  IADD3 R15, PT, PT, R8, R15, RZ ;  /* 0x0000000f080f7210 */ /* 0x000fc80007ffe0ff */
[----:B-1----:R-:W-:Y:S01]  /*0340*/  ISETP.GE.AND P0, PT, R15, UR4, PT ;  /* 0x000000040f007c0c */ /* 0x002fe2000bf06270 */
[----:B--2---:R0:W-:Y:S04]  /*0350*/  STS [R14], R7 ;  /* 0x000000070e007388 */ /* 0x0041e80000000800 */
[----:B---3--:R0:W-:Y:S01]  /*0360*/  STS [R16], R5 ;  /* 0x0000000510007388 */ /* 0x0081e20000000800 */
[----:B------:R-:W-:Y:S06]  /*0370*/  BAR.SYNC.DEFER_BLOCKING 0x0 ;  /* 0x0000000000007b1d */ /* 0x000fec0000010000 */
[----:B------:R-:W-:Y:S05]  /*0380*/  @!P1 BRA `(.L_x_1) ;  /* 0x0000000000c89947 */ /* 0x000fea0003800000 */
[----:B------:R-:W-:Y:S01]  /*0390*/  LOP3.LUT R4, R8, 0xfffffff8, RZ, 0xc0, !PT ;  /* 0xfffffff808047812 */ /* 0x000fe200078ec0ff */
[----:B------:R-:W1:Y:S01]  /*03a0*/  LDCU UR4, c[0x0][0x3a4] ;  /* 0x00007480ff0477ac */ /* 0x000e620008000800 */
[----:B------:R-:W-:Y:S02]  /*03b0*/  MOV R6, R17 ;  /* 0x0000001100067202 */ /* 0x000fe40000000f00 */
[----:B0-----:R-:W-:Y:S02]  /*03c0*/  MOV R5, R18 ;  /* 0x0000001200057202 */ /* 0x001fe40000000f00 */
[----:B------:R-:W-:-:S07]  /*03d0*/  IADD3 R4, PT, PT, -R4, RZ, RZ ;  /* 0x000000ff04047210 */ /* 0x000fce0007ffe1ff */
.L_x_2:
[----:B------:R-:W1:Y:S01]  /*03e0*/  LDS R21, [R6+-0x10] ;  /* 0xfffff00006157984 */ /* 0x000e620000000800 */
[----:B------:R-:W-:Y:S02]  /*03f0*/  LEA R27, R8, R5, 0x2 ;  /* 0x00000005081b7211 */ /* 0x000fe400078e10ff */
[----:B------:R-:W-:Y:S01]  /*0400*/  IADD3 R4, PT, PT, R4, 0x8, RZ ;  /* 0x0000000804047810 */ /* 0x000fe20007ffe0ff */
[----:B------:R0:W2:Y:S01]  /*0410*/  LDS R23, [R5] ;  /* 0x0000000005177984 */ /* 0x0000a20000000800 */
[----:B------:R-:W-:Y:S02]  /*0420*/  LEA R29, R8, R27, 0x2 ;  /* 0x0000001b081d7211 */ /* 0x000fe400078e10ff */
[----:B------:R-:W-:Y:S01]  /*0430*/  ISETP.NE.AND P1, PT, R4, RZ, PT ;  /* 0x000000ff0400720c */ /* 0x000fe20003f25270 */
[----:B------:R-:W3:Y:S02]  /*0440*/  LDS R25, [R6+-0xc] ;  /* 0xfffff40006197984 */ /* 0x000ee40000000800 */
[----:B------:R-:W-:-:S02]  /*0450*/  IMAD R28, R8, 0x4, R29 ;  /* 0x00000004081c7824 */ /* 0x000fc400078e021d */
[----:B------:R-:W4:Y:S01]  /*0460*/  LDS R7, [R27] ;  /* 0x000000001b077984 */ /* 0x000f220000000800 */
[----:B0-----:R-:W-:Y:S02]  /*0470*/  IMAD R5, R8, 0x20, R5 ;  /* 0x0000002008057824 */ /* 0x001fe400078e0205 */
[----:B-1----:R-:W-:Y:S02]  /*0480*/  FMUL R22, R21, UR4 ;  /* 0x0000000415167c20 */ /* 0x002fe40008400000 */
[----:B------:R0:W-:Y:S02]  /*0490*/  LDS R21, [R29] ;  /* 0x000000001d157984 */ /* 0x0001e40000000800 */
[----:B--2---:R-:W-:Y:S02]  /*04a0*/  FFMA R24, R22, R23, R19 ;  /* 0x0000001716187223 */ /* 0x004fe40000000013 */
[----:B------:R-:W1:Y:S01]  /*04b0*/  LDS R19, [R6+-0x8] ;  /* 0xfffff80006137984 */ /* 0x000e620000000800 */
[----:B---3--:R-:W-:-:S03]  /*04c0*/  FMUL R25, R25, UR4 ;  /* 0x0000000419197c20 */ /* 0x008fc60008400000 */
[----:B------:R-:W2:Y:S01]  /*04d0*/  LDS R22, [R6+-0x4] ;  /* 0xfffffc0006167984 */ /* 0x000ea20000000800 */
[----:B----4-:R-:W-:Y:S01]  /*04e0*/  FFMA R26, R25, R7, R24 ;  /* 0x00000007191a7223 */ /* 0x010fe20000000018 */
[C---:B------:R-:W-:Y:S02]  /*04f0*/  LEA R25, R8.reuse, R28, 0x2 ;  /* 0x0000001c08197211 */ /* 0x040fe400078e10ff */
[----:B------:R-:W3:Y:S02]  /*0500*/  LDS R24, [R28] ;  /* 0x000000001c187984 */ /* 0x000ee40000000800 */
[C---:B------:R-:W-:Y:S02]  /*0510*/  LEA R27, R8.reuse, R25, 0x2 ;  /* 0x00000019081b7211 */ /* 0x040fe400078e10ff */
[----:B------:R-:W4:Y:S02]  /*0520*/  LDS R23, [R6] ;  /* 0x0000000006177984 */ /* 0x000f240000000800 */
[----:B0-----:R-:W-:-:S02]  /*0530*/  LEA R29, R8, R27, 0x2 ;  /* 0x0000001b081d7211 */ /* 0x001fc400078e10ff */
[----:B------:R-:W0:Y:S01]  /*0540*/  LDS R7, [R25] ;  /* 0x0000000019077984 */ /* 0x000e220000000800 */
[----:B-1----:R-:W-:-:S04]  /*0550*/  FMUL R19, R19, UR4 ;  /* 0x0000000413137c20 */ /* 0x002fc80008400000 */
[----:B------:R-:W-:Y:S01]  /*0560*/  FFMA R19, R19, R21, R26 ;  /* 0x0000001513137223 */ /* 0x000fe2000000001a */
[----:B--2---:R-:W-:Y:S01]  /*0570*/  FMUL R22, R22, UR4 ;  /* 0x0000000416167c20 */ /* 0x004fe20008400000 */
[----:B------:R-:W-:Y:S03]  /*0580*/  LDS R21, [R27] ;  /* 0x000000001b157984 */ /* 0x000fe60000000800 */
[----:B---3--:R-:W-:Y:S02]  /*0590*/  FFMA R24, R22, R24, R19 ;  /* 0x0000001816187223 */ /* 0x008fe40000000013 */
[----:B------:R-:W1:Y:S01]  /*05a0*/  LDS R19, [R6+0x4] ;  /* 0x0000040006137984 */ /* 0x000e620000000800 */
[----:B----4-:R-:W-:-:S03]  /*05b0*/  FMUL R23, R23, UR4 ;  /* 0x0000000417177c20 */ /* 0x010fc60008400000 */
[----:B------:R-:W2:Y:S01]  /*05c0*/  LDS R22, [R6+0x8] ;  /* 0x0000080006167984 */ /* 0x000ea20000000800 */
[----:B0-----:R-:W-:Y:S01]  /*05d0*/  FFMA R26, R23, R7, R24 ;  /* 0x00000007171a7223 */ /* 0x001fe20000000018 */
[----:B------:R-:W-:Y:S02]  /*05e0*/  LEA R7, R8, R29, 0x2 ;  /* 0x0000001d08077211 */ /* 0x000fe400078e10ff */
[----:B------:R-:W0:Y:S04]  /*05f0*/  LDS R23, [R29] ;  /* 0x000000001d177984 */ /* 0x000e280000000800 */
[----:B------:R3:W4:Y:S04]  /*0600*/  LDS R24, [R6+0xc] ;  /* 0x00000c0006187984 */ /* 0x0007280000000800 */
[----:B------:R-:W5:Y:S01]  /*0610*/  LDS R7, [R7] ;  /* 0x0000000007077984 */ /* 0x000f620000000800 */
[----:B---3--:R-:W-:Y:S01]  /*0620*/  IADD3 R6, PT, PT, R6, 0x20, RZ ;  /* 0x0000002006067810 */ /* 0x008fe20007ffe0ff */
[----:B-1----:R-:W-:-:S04]  /*0630*/  FMUL R19, R19, UR4 ;  /* 0x0000000413137c20 */ /* 0x002fc80008400000 */
[----:B------:R-:W-:Y:S01]  /*0640*/  FFMA R26, R19, R21, R26 ;  /* 0x00000015131a7223 */ /* 0x000fe2000000001a */
[----:B--2---:R-:W-:-:S04]  /*0650*/  FMUL R19, R22, UR4 ;  /* 0x0000000416137c20 */ /* 0x004fc80008400000 */
[----:B0-----:R-:W-:Y:S01]  /*0660*/  FFMA R26, R19, R23, R26 ;  /* 0x00000017131a7223 */ /* 0x001fe2000000001a */
[----:B----4-:R-:W-:-:S04]  /*0670*/  FMUL R19, R24, UR4 ;  /* 0x0000000418137c20 */ /* 0x010fc80008400000 */
[----:B-----5:R-:W-:Y:S01]  /*0680*/  FFMA R19, R19, R7, R26 ;  /* 0x0000000713137223 */ /* 0x020fe2000000001a */
[----:B------:R-:W-:Y:S06]  /*0690*/  @P1 BRA `(.L_x_2) ;  /* 0xfffffffc00501947 */ /* 0x000fec000383ffff */
[----:B------:R-:W-:-:S07]  /*06a0*/  MOV R21, R13 ;  /* 0x0000000d00157202 */ /* 0x000fce0000000f00 */
.L_x_1:
[----:B------:R-:W-:-:S13]  /*06b0*/  ISETP.NE.AND P1, PT, R20, RZ, PT ;  /* 0x000000ff1400720c */ /* 0x000fda0003f25270 */
[----:B------:R-:W-:Y:S05]  /*06c0*/  @!P1 BRA `(.L_x_3) ;  /* 0x0000000400289947 */ /* 0x000fea0003800000 */
[----:B------:R-:W-:Y:S02]  /*06d0*/  IADD3 R4, PT, PT, R20, -0x1, RZ ;  /* 0xffffffff14047810 */ /* 0x000fe40007ffe0ff */
[----:B------:R-:W-:Y:S02]  /*06e0*/  LOP3.LUT P2, R27, R8, 0x3, RZ, 0xc0, !PT ;  /* 0x00000003081b7812 */ /* 0x000fe4000784c0ff */
[----:B------:R-:W-:-:S13]  /*06f0*/  ISETP.GE.U32.AND P1, PT, R4, 0x3, PT ;  /* 0x000000030400780c */ /* 0x000fda0003f26070 */
[----:B------:R-:W-:Y:S05]  /*0700*/  @!P1 BRA `(.L_x_4) ;  /* 0x0000000000789947 */ /* 0x000fea0003800000 */
[----:B------:R-:W1:Y:S01]  /*0710*/  S2UR UR5, SR_CgaCtaId ;  /* 0x00000000000579c3 */ /* 0x000e620000008800 */
[----:B------:R-:W-:Y:S01]  /*0720*/  UMOV UR4, 0x400 ;  /* 0x0000040000047882 */ /* 0x000fe20000000000 */
[----:B------:R-:W-:Y:S01]  /*0730*/  IADD3 R4, PT, PT, R12, R21, RZ ;  /* 0x000000150c047210 */ /* 0x000fe20007ffe0ff */
[C---:B0-----:R-:W-:Y:S01]  /*0740*/  IMAD R5, R21.reuse, R8, R9 ;  /* 0x0000000815057224 */ /* 0x041fe200078e0209 */
[----:B------:R-:W-:Y:S01]  /*0750*/  IADD3 R21, PT, PT, R21, 0x4, RZ ;  /* 0x0000000415157810 */ /* 0x000fe20007ffe0ff */
[----:B-1----:R-:W-:Y:S02]  /*0760*/  ULEA UR6, UR5, UR4, 0x18 ;  /* 0x0000000405067291 */ /* 0x002fe4000f8ec0ff */
[----:B------:R-:W-:-:S04]  /*0770*/  UIADD3 UR4, UPT, UPT, UR4, 0x400, URZ ;  /* 0x0000040004047890 */ /* 0x000fc8000fffe0ff */
[----:B------:R-:W-:Y:S01]  /*0780*/  ULEA UR4, UR5, UR4, 0x18 ;  /* 0x0000000405047291 */ /* 0x000fe2000f8ec0ff */
[----:B------:R-:W-:-:S05]  /*0790*/  LEA R25, R4, UR6, 0x2 ;  /* 0x0000000604197c11 */ /* 0x000fca000f8e10ff */
[----:B------:R-:W-:Y:S01]  /*07a0*/  LEA R29, R5, UR4, 0x2 ;  /* 0x00000004051d7c11 */ /* 0x000fe2000f8e10ff */
[----:B------:R-:W0:Y:S03]  /*07b0*/  LDS R24, [R25] ;  /* 0x0000000019187984 */ /* 0x000e260000000800 */
[C---:B------:R-:W-:Y:S01]  /*07c0*/  LEA R28, R8.reuse, R29, 0x2 ;  /* 0x0000001d081c7211 */ /* 0x040fe200078e10ff */
[----:B------:R-:W1:Y:S01]  /*07d0*/  LDS R26, [R29] ;  /* 0x000000001d1a7984 */ /* 0x000e620000000800 */
[----:B------:R-:W0:Y:S03]  /*07e0*/  LDCU UR4, c[0x0][0x3a4] ;  /* 0x00007480ff0477ac */ /* 0x000e260008000800 */
[----:B------:R-:W2:Y:S01]  /*07f0*/  LDS R6, [R25+0x4] ;  /* 0x0000040019067984 */ /* 0x000ea20000000800 */
[----:B------:R-:W-:-:S03]  /*0800*/  IMAD R23, R8, 0x4, R28 ;  /* 0x0000000408177824 */ /* 0x000fc600078e021c */
[----:B------:R-:W3:Y:S02]  /*0810*/  LDS R5, [R28] ;  /* 0x000000001c057984 */ /* 0x000ee40000000800 */
[----:B------:R-:W-:Y:S02]  /*0820*/  LEA R7, R8, R23, 0x2 ;  /* 0x0000001708077211 */ /* 0x000fe400078e10ff */
[----:B------:R-:W4:Y:S04]  /*0830*/  LDS R4, [R25+0x8] ;  /* 0x0000080019047984 */ /* 0x000f280000000800 */
[----:B------:R-:W5:Y:S04]  /*0840*/  LDS R22, [R25+0xc] ;  /* 0x00000c0019167984 */ /* 0x000f680000000800 */
[----:B------:R-:W5:Y:S04]  /*0850*/  LDS R23, [R23] ;  /* 0x0000000017177984 */ /* 0x000f680000000800 */
[----:B------:R-:W5:Y:S01]  /*0860*/  LDS R7, [R7] ;  /* 0x0000000007077984 */ /* 0x000f620000000800 */
[----:B0-----:R-:W-:-:S04]  /*0870*/  FMUL R24, R24, UR4 ;  /* 0x0000000418187c20 */ /* 0x001fc80008400000 */
[----:B-1----:R-:W-:Y:S01]  /*0880*/  FFMA R24, R24, R26, R19 ;  /* 0x0000001a18187223 */ /* 0x002fe20000000013 */
[----:B--2---:R-:W-:-:S04]  /*0890*/  FMUL R19, R6, UR4 ;  /* 0x0000000406137c20 */ /* 0x004fc80008400000 */
[----:B---3--:R-:W-:Y:S01]  /*08a0*/  FFMA R24, R19, R5, R24 ;  /* 0x0000000513187223 */ /* 0x008fe20000000018 */
[----:B----4-:R-:W-:Y:S01]  /*08b0*/  FMUL R5, R4, UR4 ;  /* 0x0000000404057c20 */ /* 0x010fe20008400000 */
[----:B-----5:R-:W-:-:S03]  /*08c0*/  FMUL R19, R22, UR4 ;  /* 0x0000000416137c20 */ /* 0x020fc60008400000 */
[----:B------:R-:W-:-:S04]  /*08d0*/  FFMA R24, R5, R23, R24 ;  /* 0x0000001705187223 */ /* 0x000fc80000000018 */
[----:B------:R-:W-:-:S07]  /*08e0*/  FFMA R19, R19, R7, R24 ;  /* 0x0000000713137223 */ /* 0x000fce0000000018 */
.L_x_4:
[----:B------:R-:W-:Y:S05]  /*08f0*/  @!P2 BRA `(.L_x_3) ;  /* 0x00000000009ca947 */ /* 0x000fea0003800000 */
[----:B------:R-:W-:Y:S02]  /*0900*/  ISETP.NE.AND P1, PT, R27, 0x1, PT ;  /* 0x000000011b00780c */ /* 0x000fe40003f25270 */
[----:B------:R-:W-:-:S04]  /*0910*/  LOP3.LUT R4, R8, 0x1, RZ, 0xc0, !PT ;  /* 0x0000000108047812 */ /* 0x000fc800078ec0ff */
[----:B------:R-:W-:-:S07]  /*0920*/  ISETP.NE.U32.AND P2, PT, R4, 0x1, PT ;  /* 0x000000010400780c */ /* 0x000fce0003f45070 */
[----:B------:R-:W-:Y:S06]  /*0930*/  @!P1 BRA `(.L_x_5) ;  /* 0x0000000000509947 */ /* 0x000fec0003800000 */
        /* <DEDUP_REMOVED lines=10> */
[----:B------:R-:W-:Y:S03]  /*09e0*/  LDS R22, [R4+0x4] ;  /* 0x0000040004167984 */ /* 0x000fe60000000800 */
[----:B------:R-:W-:Y:S01]  /*09f0*/  LEA R23, R8, R7, 0x2 ;  /* 0x0000000708177211 */ /* 0x000fe200078e10ff */
[----:B------:R-:W0:Y:S01]  /*0a00*/  LDS R5, [R4] ;  /* 0x0000000004057984 */ /* 0x000e220000000800 */
[----:B------:R-:W0:Y:S03]  /*0a10*/  LDCU UR4, c[0x0][0x3a4] ;  /* 0x00007480ff0477ac */ /* 0x000e260008000800 */
[----:B------:R-:W1:Y:S04]  /*0a20*/  LDS R7, [R7] ;  /* 0x0000000007077984 */ /* 0x000e680000000800 */
[----:B------:R-:W2:Y:S01]  /*0a30*/  LDS R23, [R23] ;  /* 0x0000000017177984 */ /* 0x000ea20000000800 */
[----:B0-----:R-:W-:Y:S01]  /*0a40*/  FMUL R6, R5, UR4 ;  /* 0x0000000405067c20 */ /* 0x001fe20008400000 */
[----:B------:R-:W-:-:S03]  /*0a50*/  FMUL R5, R22, UR4 ;  /* 0x0000000416057c20 */ /* 0x000fc60008400000 */
[----:B-1----:R-:W-:-:S04]  /*0a60*/  FFMA R6, R6, R7, R19 ;  /* 0x0000000706067223 */ /* 0x002fc80000000013 */
[----:B--2---:R-:W-:-:S07]  /*0a70*/  FFMA R19, R5, R23, R6 ;  /* 0x0000001705137223 */ /* 0x004fce0000000006 */
.L_x_5:
[----:B------:R-:W-:Y:S05]  /*0a80*/  @P2 BRA `(.L_x_3) ;  /* 0x0000000000382947 */ /* 0x000fea0003800000 */
[----:B------:R-:W1:Y:S01]  /*0a90*/  S2UR UR5, SR_CgaCtaId ;  /* 0x00000000000579c3 */ /* 0x000e620000008800 */
[----:B------:R-:W-:Y:S01]  /*0aa0*/  UMOV UR4, 0x400 ;  /* 0x0000040000047882 */ /* 0x000fe20000000000 */
[-C--:B------:R-:W-:Y:S01]  /*0ab0*/  IADD3 R4, PT, PT, R12, R21.reuse, RZ ;  /* 0x000000150c047210 */ /* 0x080fe20007ffe0ff */
[----:B0-----:R-:W-:Y:S01]  /*0ac0*/  IMAD R5, R8, R21, R9 ;  /* 0x0000001508057224 */ /* 0x001fe200078e0209 */
[----:B-1----:R-:W-:Y:S02]  /*0ad0*/  ULEA UR6, UR5, UR4, 0x18 ;  /* 0x0000000405067291 */ /* 0x002fe4000f8ec0ff */
[----:B------:R-:W-:-:S04]  /*0ae0*/  UIADD3 UR4, UPT, UPT, UR4, 0x400, URZ ;  /* 0x0000040004047890 */ /* 0x000fc8000fffe0ff */
[----:B------:R-:W-:Y:S01]  /*0af0*/  ULEA UR4, UR5, UR4, 0x18 ;  /* 0x0000000405047291 */ /* 0x000fe2000f8ec0ff */
[----:B------:R-:W-:-:S05]  /*0b00*/  LEA R4, R4, UR6, 0x2 ;  /* 0x0000000604047c11 */ /* 0x000fca000f8e10ff */
[----:B------:R-:W-:Y:S01]  /*0b10*/  LEA R5, R5, UR4, 0x2 ;  /* 0x0000000405057c11 */ /* 0x000fe2000f8e10ff */
[----:B------:R-:W0:Y:S04]  /*0b20*/  LDS R4, [R4] ;  /* 0x0000000004047984 */ /* 0x000e280000000800 */
[----:B------:R-:W0:Y:S01]  /*0b30*/  LDCU UR4, c[0x0][0x3a4] ;  /* 0x00007480ff0477ac */ /* 0x000e220008000800 */
[----:B------:R-:W1:Y:S01]  /*0b40*/  LDS R5, [R5] ;  /* 0x0000000005057984 */ /* 0x000e620000000800 */
[----:B0-----:R-:W-:-:S04]  /*0b50*/  FMUL R6, R4, UR4 ;  /* 0x0000000404067c20 */ /* 0x001fc80008400000 */
[----:B-1----:R-:W-:-:S07]  /*0b60*/  FFMA R19, R6, R5, R19 ;  /* 0x0000000506137223 */ /* 0x002fce0000000013 */
.L_x_3:
[----:B------:R-:W-:Y:S05]  /*0b70*/  @!P0 BRA `(.L_x_6) ;  /* 0xfffffff400b48947 */ /* 0x000fea000383ffff */
.L_x_0:
[----:B------:R-:W-:Y:S01]  /*0b80*/  STG.E desc[UR8][R2.64], R19 ;  /* 0x0000001302007986 */ /* 0x000fe2000c101908 */
[----:B------:R-:W-:Y:S05]  /*0b90*/  EXIT ;  /* 0x000000000000794d */ /* 0x000fea0003800000 */
.L_x_7:
[----:B------:R-:W-:-:S00]  /*0ba0*/  BRA `(.L_x_7) ;  /* 0xfffffffc00fc7947 */ /* 0x000fc0000383ffff */
[----:B------:R-:W-:-:S00]  /*0bb0*/  NOP ;  /* 0x0000000000007918 */ /* 0x000fc00000000000 */
        /* <DEDUP_REMOVED lines=12> */
.L_x_8:


//--------------------- .nv.shared._Z9matrixMulPKfS0_Pfiiiff --------------------------
	.section	.nv.shared._Z9matrixMulPKfS0_Pfiiiff,"aw",@nobits
	.sectionflags	@""
	.align	4
.nv.shared._Z9matrixMulPKfS0_Pfiiiff:
	.zero		3072


//--------------------- .nv.shared.reserved.0     --------------------------
	.section	.nv.shared.reserved.0,"aw",@nobits
	.weak		__nv_reservedSMEM_offset_0_alias
	.size		__nv_reservedSMEM_offset_0_alias, 0, 64
	.other		__nv_reservedSMEM_offset_0_alias,@"STO_CUDA_RESERVED_SHARED STV_DEFAULT"
__nv_reservedSMEM_offset_0_alias:
	.zero		0
	.zero		64


//--------------------- .nv.constant0._Z9matrixMulPKfS0_Pfiiiff --------------------------
	.section	.nv.constant0._Z9matrixMulPKfS0_Pfiiiff,"a",@progbits
	.sectionflags	@""
	.align	4
.nv.constant0._Z9matrixMulPKfS0_Pfiiiff:
	.zero		940


//--------------------- SYMBOLS --------------------------

	.type		.nv.reservedSmem.offset0,@object
	.size		.nv.reservedSmem.offset0,0x4
	.type		.nv.reservedSmem.cap,@object
	.size		.nv.reservedSmem.cap,0x4
